	.headerflags	@"EF_CUDA_TEXMODE_UNIFIED EF_CUDA_64BIT_ADDRESS EF_CUDA_ACCELERATORS EF_CUDA_SM90 EF_CUDA_VIRTUAL_SM(EF_CUDA_SM90)"
	.elftype	@"ET_EXEC"


//--------------------- .nv.info                  --------------------------
	.section	.nv.info,"",@"SHT_CUDA_INFO"
	.align	4


	//----- nvinfo : EIATTR_REGCOUNT
	.align		4
        /*0000*/ 	.byte	0x04, 0x2f
        /*0002*/ 	.short	(.L_3 - .L_2)
	.align		4
.L_2:
        /*0004*/ 	.word	index@(triton_poi_fused__native_batch_norm_legit_no_training_5)
        /*0008*/ 	.word	0x00000012


	//----- nvinfo : EIATTR_MIN_STACK_SIZE
	.align		4
.L_3:
        /*000c*/ 	.byte	0x04, 0x12
        /*000e*/ 	.short	(.L_5 - .L_4)
	.align		4
.L_4:
        /*0010*/ 	.word	index@(triton_poi_fused__native_batch_norm_legit_no_training_5)
        /*0014*/ 	.word	0x00000000


	//----- nvinfo : EIATTR_FRAME_SIZE
	.align		4
.L_5:
        /*0018*/ 	.byte	0x04, 0x11
        /*001a*/ 	.short	(.L_7 - .L_6)
	.align		4
.L_6:
        /*001c*/ 	.word	index@(triton_poi_fused__native_batch_norm_legit_no_training_5)
        /*0020*/ 	.word	0x00000000


	//----- nvinfo : EIATTR_MIN_STACK_SIZE
	.align		4
.L_7:
        /*0024*/ 	.byte	0x04, 0x12
        /*0026*/ 	.short	(.L_9 - .L_8)
	.align		4
.L_8:
        /*0028*/ 	.word	index@(triton_poi_fused__native_batch_norm_legit_no_training_5)
        /*002c*/ 	.word	0x00000000
.L_9:


//--------------------- .nv.info.triton_poi_fused__native_batch_norm_legit_no_training_5 --------------------------
	.section	.nv.info.triton_poi_fused__native_batch_norm_legit_no_training_5,"",@"SHT_CUDA_INFO"
	.sectionflags	@""
	.align	4


	//----- nvinfo : EIATTR_CUDA_API_VERSION
	.align		4
        /*0000*/ 	.byte	0x04, 0x37
        /*0002*/ 	.short	(.L_11 - .L_10)
.L_10:
        /*0004*/ 	.word	0x0000007c


	//----- nvinfo : EIATTR_KPARAM_INFO
	.align		4
.L_11:
        /*0008*/ 	.byte	0x04, 0x17
        /*000a*/ 	.short	(.L_13 - .L_12)
.L_12:
        /*000c*/ 	.word	0x00000000
        /*0010*/ 	.short	0x0006
        /*0012*/ 	.short	0x0030
        /*0014*/ 	.byte	0x00, 0xf0, 0x11, 0x00


	//----- nvinfo : EIATTR_KPARAM_INFO
	.align		4
.L_13:
        /*0018*/ 	.byte	0x04, 0x17
        /*001a*/ 	.short	(.L_15 - .L_14)
.L_14:
        /*001c*/ 	.word	0x00000000
        /*0020*/ 	.short	0x0005
        /*0022*/ 	.short	0x0028
        /*0024*/ 	.byte	0x00, 0xf4, 0x21, 0x00


	//----- nvinfo : EIATTR_KPARAM_INFO
	.align		4
.L_15:
        /*0028*/ 	.byte	0x04, 0x17
        /*002a*/ 	.short	(.L_17 - .L_16)
.L_16:
        /*002c*/ 	.word	0x00000000
        /*0030*/ 	.short	0x0004
        /*0032*/ 	.short	0x0020
        /*0034*/ 	.byte	0x00, 0xf4, 0x21, 0x00


	//----- nvinfo : EIATTR_KPARAM_INFO
	.align		4
.L_17:
        /*0038*/ 	.byte	0x04, 0x17
        /*003a*/ 	.short	(.L_19 - .L_18)
.L_18:
        /*003c*/ 	.word	0x00000000
        /*0040*/ 	.short	0x0003
        /*0042*/ 	.short	0x0018
        /*0044*/ 	.byte	0x00, 0xf4, 0x21, 0x00


	//----- nvinfo : EIATTR_KPARAM_INFO
	.align		4
.L_19:
        /*0048*/ 	.byte	0x04, 0x17
        /*004a*/ 	.short	(.L_21 - .L_20)
.L_20:
        /*004c*/ 	.word	0x00000000
        /*0050*/ 	.short	0x0002
        /*0052*/ 	.short	0x0010
        /*0054*/ 	.byte	0x00, 0xf4, 0x21, 0x00


	//----- nvinfo : EIATTR_KPARAM_INFO
	.align		4
.L_21:
        /*0058*/ 	.byte	0x04, 0x17
        /*005a*/ 	.short	(.L_23 - .L_22)
.L_22:
        /*005c*/ 	.word	0x00000000
        /*0060*/ 	.short	0x0001
        /*0062*/ 	.short	0x0008
        /*0064*/ 	.byte	0x00, 0xf4, 0x21, 0x00


	//----- nvinfo : EIATTR_KPARAM_INFO
	.align		4
.L_23:
        /*0068*/ 	.byte	0x04, 0x17
        /*006a*/ 	.short	(.L_25 - .L_24)
.L_24:
        /*006c*/ 	.word	0x00000000
        /*0070*/ 	.short	0x0000
        /*0072*/ 	.short	0x0000
        /*0074*/ 	.byte	0x00, 0xf4, 0x21, 0x00


	//----- nvinfo : EIATTR_SPARSE_MMA_MASK
	.align		4
.L_25:
        /*0078*/ 	.byte	0x03, 0x50
        /*007a*/ 	.short	0x0000


	//----- nvinfo : EIATTR_MAXREG_COUNT
	.align		4
        /*007c*/ 	.byte	0x03, 0x1b
        /*007e*/ 	.short	0x00ff


	//----- nvinfo : EIATTR_EXIT_INSTR_OFFSETS
	.align		4
        /*0080*/ 	.byte	0x04, 0x1c
        /*0082*/ 	.short	(.L_27 - .L_26)


	//   ....[0]....
.L_26:
        /*0084*/ 	.word	0x00000390


	//----- nvinfo : EIATTR_REQNTID
	.align		4
.L_27:
        /*0088*/ 	.byte	0x04, 0x10
        /*008a*/ 	.short	(.L_29 - .L_28)
.L_28:
        /*008c*/ 	.word	0x00000100
        /*0090*/ 	.word	0x00000001
        /*0094*/ 	.word	0x00000001


	//----- nvinfo : EIATTR_CBANK_PARAM_SIZE
	.align		4
.L_29:
        /*0098*/ 	.byte	0x03, 0x19
        /*009a*/ 	.short	0x0034


	//----- nvinfo : EIATTR_PARAM_CBANK
	.align		4
        /*009c*/ 	.byte	0x04, 0x0a
        /*009e*/ 	.short	(.L_31 - .L_30)
	.align		4
.L_30:
        /*00a0*/ 	.word	index@(.nv.constant0.triton_poi_fused__native_batch_norm_legit_no_training_5)
        /*00a4*/ 	.short	0x0210
        /*00a6*/ 	.short	0x0034


	//----- nvinfo : EIATTR_SW_WAR
	.align		4
.L_31:
        /*00a8*/ 	.byte	0x04, 0x36
        /*00aa*/ 	.short	(.L_33 - .L_32)
.L_32:
        /*00ac*/ 	.word	0x00000008
.L_33:


//--------------------- .nv.callgraph             --------------------------
	.section	.nv.callgraph,"",@"SHT_CUDA_CALLGRAPH"
	.align	4
	.sectionentsize	8
	.align		4
        /*0000*/ 	.word	0x00000000
	.align		4
        /*0004*/ 	.word	0xffffffff
	.align		4
        /*0008*/ 	.word	0x00000000
	.align		4
        /*000c*/ 	.word	0xfffffffe
	.align		4
        /*0010*/ 	.word	0x00000000
	.align		4
        /*0014*/ 	.word	0xfffffffd
	.align		4
        /*0018*/ 	.word	0x00000000
	.align		4
        /*001c*/ 	.word	0xfffffffc


//--------------------- .nv.constant4             --------------------------
	.section	.nv.constant4,"a",@progbits
	.align	8
	.align		8
.nv.constant4:
        /*0000*/ 	.dword	_$_str
	.align		8
        /*0008*/ 	.dword	_$_str_$_2


//--------------------- .text.triton_poi_fused__native_batch_norm_legit_no_training_5 --------------------------
	.section	.text.triton_poi_fused__native_batch_norm_legit_no_training_5,"ax",@progbits
	.align	128
        .global         triton_poi_fused__native_batch_norm_legit_no_training_5
        .type           triton_poi_fused__native_batch_norm_legit_no_training_5,@function
        .size           triton_poi_fused__native_batch_norm_legit_no_training_5,(.L_x_1 - triton_poi_fused__native_batch_norm_legit_no_training_5)
        .other          triton_poi_fused__native_batch_norm_legit_no_training_5,@"STO_CUDA_ENTRY STV_DEFAULT"
triton_poi_fused__native_batch_norm_legit_no_training_5:
.text.triton_poi_fused__native_batch_norm_legit_no_training_5:
[----:B------:R-:W-:Y:S01]  /*0000*/  LDC R1, c[0x0][0x28] ;  /* 0x00000a00ff017b82 */ /* 0x000fe20000000800 */
[----:B------:R-:W1:Y:S07]  /*0010*/  S2R R0, SR_TID.X ;  /* 0x0000000000007919 */ /* 0x000e6e0000002100 */
[----:B------:R-:W2:Y:S01]  /*0020*/  LDC.64 R2, c[0x0][0x220] ;  /* 0x00008800ff027b82 */ /* 0x000ea20000000a00 */
[----:B------:R-:W-:Y:S01]  /*0030*/  ULDC.64 UR4, c[0x0][0x208] ;  /* 0x0000820000047ab9 */ /* 0x000fe20000000a00 */
[----:B------:R-:W3:Y:S06]  /*0040*/  S2R R7, SR_CTAID.X ;  /* 0x0000000000077919 */ /* 0x000eec0000002500 */
[----:B------:R-:W4:Y:S08]  /*0050*/  LDC.64 R8, c[0x0][0x228] ;  /* 0x00008a00ff087b82 */ /* 0x000f300000000a00 */
[----:B------:R-:W5:Y:S01]  /*0060*/  LDC.64 R10, c[0x0][0x230] ;  /* 0x00008c00ff0a7b82 */ /* 0x000f620000000a00 */
[----:B-1----:R-:W-:-:S02]  /*0070*/  SHF.L.U32 R0, R0, 0x1, RZ ;  /* 0x0000000100007819 */ /* 0x002fc400000006ff */
[----:B---3--:R-:W-:Y:S02]  /*0080*/  SHF.R.S32.HI R5, RZ, 0x16, R7 ;  /* 0x00000016ff057819 */ /* 0x008fe40000011407 */
[----:B------:R-:W-:Y:S02]  /*0090*/  LOP3.LUT R0, R0, 0x1fe, RZ, 0xc0, !PT ;  /* 0x000001fe00007812 */ /* 0x000fe400078ec0ff */
[----:B------:R-:W-:Y:S02]  /*00a0*/  SGXT R5, R5, 0x1 ;  /* 0x000000010505781a */ /* 0x000fe40000000200 */
[----:B------:R-:W-:Y:S02]  /*00b0*/  LEA R0, R7, R0, 0x9 ;  /* 0x0000000007007211 */ /* 0x000fe400078e48ff */
[----:B------:R-:W1:Y:S02]  /*00c0*/  LDC.64 R6, c[0x0][0x218] ;  /* 0x00008600ff067b82 */ /* 0x000e640000000a00 */
[----:B------:R-:W-:-:S04]  /*00d0*/  LEA.HI R5, R5, R0, RZ, 0x5 ;  /* 0x0000000005057211 */ /* 0x000fc800078f28ff */
[----:B------:R-:W-:-:S04]  /*00e0*/  LOP3.LUT R5, R5, 0xffffffe0, RZ, 0xc0, !PT ;  /* 0xffffffe005057812 */ /* 0x000fc800078ec0ff */
[----:B------:R-:W-:Y:S02]  /*00f0*/  IADD3 R13, R0, -R5, RZ ;  /* 0x80000005000d7210 */ /* 0x000fe40007ffe0ff */
[----:B------:R-:W3:Y:S03]  /*0100*/  LDC.64 R4, c[0x0][0x210] ;  /* 0x00008400ff047b82 */ /* 0x000ee60000000a00 */
[----:B--2---:R-:W-:-:S06]  /*0110*/  IMAD.WIDE R2, R13, 0x4, R2 ;  /* 0x000000040d027825 */ /* 0x004fcc00078e0202 */
[----:B------:R-:W2:Y:S01]  /*0120*/  LDG.E.EL.64 R2, desc[UR4][R2.64] ;  /* 0x0000000402027981 */ /* 0x000ea2000c2e1b00 */
[----:B-1----:R-:W-:-:S06]  /*0130*/  IMAD.WIDE R6, R13, 0x4, R6 ;  /* 0x000000040d067825 */ /* 0x002fcc00078e0206 */
[----:B------:R-:W2:Y:S01]  /*0140*/  LDG.E.EL.64 R6, desc[UR4][R6.64] ;  /* 0x0000000406067981 */ /* 0x000ea2000c2e1b00 */
[----:B---3--:R-:W-:-:S06]  /*0150*/  IMAD.WIDE R4, R0, 0x4, R4 ;  /* 0x0000000400047825 */ /* 0x008fcc00078e0204 */
[----:B------:R-:W3:Y:S01]  /*0160*/  LDG.E.64 R4, desc[UR4][R4.64] ;  /* 0x0000000404047981 */ /* 0x000ee2000c1e1b00 */
[----:B----4-:R-:W-:-:S04]  /*0170*/  IMAD.WIDE R8, R13, 0x4, R8 ;  /* 0x000000040d087825 */ /* 0x010fc800078e0208 */
[----:B-----5:R-:W-:Y:S02]  /*0180*/  IMAD.WIDE R10, R13, 0x4, R10 ;  /* 0x000000040d0a7825 */ /* 0x020fe400078e020a */
[----:B------:R-:W4:Y:S04]  /*0190*/  LDG.E.EL.64 R8, desc[UR4][R8.64] ;  /* 0x0000000408087981 */ /* 0x000f28000c2e1b00 */
[----:B------:R-:W4:Y:S01]  /*01a0*/  LDG.E.EL.64 R10, desc[UR4][R10.64] ;  /* 0x000000040a0a7981 */ /* 0x000f22000c2e1b00 */
[----:B------:R-:W-:Y:S01]  /*01b0*/  HFMA2.MMA R15, -RZ, RZ, 1.625, 0 ;  /* 0x3e800000ff0f7435 */ /* 0x000fe200000001ff */
[----:B--2---:R-:W-:Y:S01]  /*01c0*/  FADD R2, R2, 9.9999997473787516356e-06 ;  /* 0x3727c5ac02027421 */ /* 0x004fe20000000000 */
[----:B------:R-:W-:-:S03]  /*01d0*/  FADD R12, R3, 9.9999997473787516356e-06 ;  /* 0x3727c5ac030c7421 */ /* 0x000fc60000000000 */
[----:B------:R1:W2:Y:S08]  /*01e0*/  MUFU.SQRT R13, R2 ;  /* 0x00000002000d7308 */ /* 0x0002b00000002000 */
[----:B------:R-:W5:Y:S01]  /*01f0*/  MUFU.SQRT R14, R12 ;  /* 0x0000000c000e7308 */ /* 0x000f620000002000 */
[----:B-1----:R-:W1:Y:S01]  /*0200*/  LDC.64 R2, c[0x0][0x238] ;  /* 0x00008e00ff027b82 */ /* 0x002e620000000a00 */
[----:B--2---:R-:W-:-:S02]  /*0210*/  FSETP.GT.AND P0, PT, R13, 8.50705917302346158658e+37, PT ;  /* 0x7e8000000d00780b */ /* 0x004fc40003f04000 */
[----:B------:R-:W-:Y:S02]  /*0220*/  FSETP.GEU.AND P2, PT, R13, 1.175494350822287508e-38, PT ;  /* 0x008000000d00780b */ /* 0x000fe40003f4e000 */
[C---:B-----5:R-:W-:Y:S02]  /*0230*/  FSETP.GT.AND P1, PT, R14.reuse, 8.50705917302346158658e+37, PT ;  /* 0x7e8000000e00780b */ /* 0x060fe40003f24000 */
[----:B------:R-:W-:-:S07]  /*0240*/  FSETP.GEU.AND P3, PT, R14, 1.175494350822287508e-38, PT ;  /* 0x008000000e00780b */ /* 0x000fce0003f6e000 */
[----:B------:R-:W-:-:S04]  /*0250*/  @P0 FMUL R13, R13, 0.25 ;  /* 0x3e8000000d0d0820 */ /* 0x000fc80000400000 */
[----:B------:R-:W-:Y:S01]  /*0260*/  @!P2 FMUL R13, R13, 16777216 ;  /* 0x4b8000000d0da820 */ /* 0x000fe20000400000 */
[----:B------:R-:W-:-:S04]  /*0270*/  @P1 FMUL R14, R14, 0.25 ;  /* 0x3e8000000e0e1820 */ /* 0x000fc80000400000 */
[----:B------:R-:W-:Y:S01]  /*0280*/  @!P3 FMUL R14, R14, 16777216 ;  /* 0x4b8000000e0eb820 */ /* 0x000fe20000400000 */
[----:B------:R-:W2:Y:S01]  /*0290*/  MUFU.RCP R13, R13 ;  /* 0x0000000d000d7308 */ /* 0x000ea20000001000 */
[----:B------:R-:W-:-:S07]  /*02a0*/  FSEL R12, R15, 1, P0 ;  /* 0x3f8000000f0c7808 */ /* 0x000fce0000000000 */
[----:B------:R-:W5:Y:S01]  /*02b0*/  MUFU.RCP R14, R14 ;  /* 0x0000000e000e7308 */ /* 0x000f620000001000 */
[----:B------:R-:W-:Y:S01]  /*02c0*/  FSEL R15, R15, 1, P1 ;  /* 0x3f8000000f0f7808 */ /* 0x000fe20000800000 */
[----:B------:R-:W-:Y:S01]  /*02d0*/  @!P2 FMUL R12, R12, 16777216 ;  /* 0x4b8000000c0ca820 */ /* 0x000fe20000400000 */
[----:B---3--:R-:W-:-:S03]  /*02e0*/  FADD R4, R4, -R6 ;  /* 0x8000000604047221 */ /* 0x008fc60000000000 */
[----:B------:R-:W-:Y:S01]  /*02f0*/  @!P3 FMUL R15, R15, 16777216 ;  /* 0x4b8000000f0fb820 */ /* 0x000fe20000400000 */
[----:B------:R-:W-:Y:S01]  /*0300*/  FADD R5, R5, -R7 ;  /* 0x8000000705057221 */ /* 0x000fe20000000000 */
[----:B--2---:R-:W-:Y:S02]  /*0310*/  FMUL R13, R13, R12 ;  /* 0x0000000c0d0d7220 */ /* 0x004fe40000400000 */
[----:B-----5:R-:W-:Y:S02]  /*0320*/  FMUL R6, R14, R15 ;  /* 0x0000000f0e067220 */ /* 0x020fe40000400000 */
[----:B------:R-:W-:Y:S02]  /*0330*/  FMUL R13, R4, R13 ;  /* 0x0000000d040d7220 */ /* 0x000fe40000400000 */
[----:B------:R-:W-:Y:S01]  /*0340*/  FMUL R6, R5, R6 ;  /* 0x0000000605067220 */ /* 0x000fe20000400000 */
[----:B-1----:R-:W-:-:S04]  /*0350*/  IMAD.WIDE R2, R0, 0x4, R2 ;  /* 0x0000000400027825 */ /* 0x002fc800078e0202 */
[----:B----4-:R-:W-:Y:S01]  /*0360*/  FFMA R8, R8, R13, R10 ;  /* 0x0000000d08087223 */ /* 0x010fe2000000000a */
[----:B------:R-:W-:-:S05]  /*0370*/  FFMA R9, R9, R6, R11 ;  /* 0x0000000609097223 */ /* 0x000fca000000000b */
[----:B------:R-:W-:Y:S01]  /*0380*/  STG.E.64 desc[UR4][R2.64], R8 ;  /* 0x0000000802007986 */ /* 0x000fe2000c101b04 */
[----:B------:R-:W-:Y:S05]  /*0390*/  EXIT ;  /* 0x000000000000794d */ /* 0x000fea0003800000 */
.L_x_0:
[----:B------:R-:W-:-:S00]  /*03a0*/  BRA `(.L_x_0) ;  /* 0xfffffffc00fc7947 */ /* 0x000fc0000383ffff */
[----:B------:R-:W-:-:S00]  /*03b0*/  NOP ;  /* 0x0000000000007918 */ /* 0x000fc00000000000 */
        /* <DEDUP_REMOVED lines=12> */
.L_x_1:


//--------------------- .nv.global.init           --------------------------
	.section	.nv.global.init,"aw",@progbits
.nv.global.init:
	.type		_$_str,@object
	.size		_$_str,(_$_str_$_2 - _$_str)
_$_str:
        /*0000*/ 	.byte	0x5f, 0x5f, 0x43, 0x55, 0x44, 0x41, 0x5f, 0x46, 0x54, 0x5a, 0x00
	.type		_$_str_$_2,@object
	.size		_$_str_$_2,(.L_1 - _$_str_$_2)
_$_str_$_2:
        /*000b*/ 	.byte	0x5f, 0x5f, 0x43, 0x55, 0x44, 0x41, 0x5f, 0x50, 0x52, 0x45, 0x43, 0x5f, 0x53, 0x51, 0x52, 0x54
        /*001b*/ 	.byte	0x00
.L_1:


//--------------------- .nv.constant0.triton_poi_fused__native_batch_norm_legit_no_training_5 --------------------------
	.section	.nv.constant0.triton_poi_fused__native_batch_norm_legit_no_training_5,"a",@progbits
	.sectionflags	@""
	.align	4
.nv.constant0.triton_poi_fused__native_batch_norm_legit_no_training_5:
	.zero		580
